//
// Generated by NVIDIA NVVM Compiler
//
// Compiler Build ID: CL-36424714
// Cuda compilation tools, release 13.0, V13.0.88
// Based on NVVM 20.0.0
//

.version 9.0
.target sm_100
.address_size 64

	// .globl	_Z32transitive_closure_stage3_kernelPji
// _ZZ32transitive_closure_stage3_kernelPjiE9shbuffer1 has been demoted
// _ZZ32transitive_closure_stage3_kernelPjiE9shBuffer2 has been demoted
// _ZZ32transitive_closure_stage3_kernelPjiE17curr_block_buffer has been demoted

.visible .entry _Z32transitive_closure_stage3_kernelPji(
	.param .u64 .ptr .align 1 _Z32transitive_closure_stage3_kernelPji_param_0,
	.param .u32 _Z32transitive_closure_stage3_kernelPji_param_1
)
{
	.reg .pred 	%p<27>;
	.reg .b32 	%r<70>;
	.reg .b64 	%rd<9>;
	// demoted variable
	.shared .align 4 .b8 _ZZ32transitive_closure_stage3_kernelPjiE9shbuffer1[256];
	// demoted variable
	.shared .align 4 .b8 _ZZ32transitive_closure_stage3_kernelPjiE9shBuffer2[256];
	// demoted variable
	.shared .align 4 .b8 _ZZ32transitive_closure_stage3_kernelPjiE17curr_block_buffer[256];
	ld.param.u64 	%rd2, [_Z32transitive_closure_stage3_kernelPji_param_0];
	ld.param.u32 	%r5, [_Z32transitive_closure_stage3_kernelPji_param_1];
	cvta.to.global.u64 	%rd3, %rd2;
	mov.u32 	%r6, %ctaid.y;
	setp.ge.u32 	%p1, %r6, %r5;
	selp.u32 	%r7, 1, 0, %p1;
	add.s32 	%r8, %r6, %r7;
	mov.u32 	%r9, %ctaid.x;
	setp.ge.u32 	%p2, %r9, %r5;
	selp.u32 	%r10, 1, 0, %p2;
	add.s32 	%r11, %r9, %r10;
	mov.u32 	%r12, %tid.y;
	shl.b32 	%r1, %r5, 3;
	mov.u32 	%r13, %tid.x;
	shl.b32 	%r14, %r8, 9;
	shl.b32 	%r15, %r12, 6;
	add.s32 	%r16, %r15, %r13;
	add.s32 	%r17, %r16, %r1;
	add.s32 	%r18, %r17, %r14;
	mul.wide.s32 	%rd4, %r18, 4;
	add.s64 	%rd5, %rd3, %rd4;
	ld.global.u32 	%r19, [%rd5];
	shl.b32 	%r20, %r12, 5;
	mov.u32 	%r21, _ZZ32transitive_closure_stage3_kernelPjiE9shbuffer1;
	add.s32 	%r2, %r21, %r20;
	shl.b32 	%r22, %r13, 2;
	add.s32 	%r23, %r2, %r22;
	st.shared.u32 	[%r23], %r19;
	shl.b32 	%r24, %r11, 3;
	add.s32 	%r25, %r24, %r13;
	shl.b32 	%r26, %r5, 9;
	add.s32 	%r27, %r26, %r15;
	add.s32 	%r28, %r27, %r25;
	mul.wide.s32 	%rd6, %r28, 4;
	add.s64 	%rd7, %rd3, %rd6;
	ld.global.u32 	%r29, [%rd7];
	mov.u32 	%r30, _ZZ32transitive_closure_stage3_kernelPjiE9shBuffer2;
	add.s32 	%r4, %r30, %r22;
	add.s32 	%r31, %r4, %r20;
	st.shared.u32 	[%r31], %r29;
	add.s32 	%r32, %r14, %r15;
	add.s32 	%r33, %r32, %r25;
	mul.wide.s32 	%rd8, %r33, 4;
	add.s64 	%rd1, %rd3, %rd8;
	ld.global.u32 	%r34, [%rd1];
	mov.u32 	%r35, _ZZ32transitive_closure_stage3_kernelPjiE17curr_block_buffer;
	add.s32 	%r36, %r35, %r20;
	add.s32 	%r3, %r36, %r22;
	st.shared.u32 	[%r3], %r34;
	bar.sync 	0;
	ld.shared.u32 	%r37, [%r3];
	setp.ne.s32 	%p3, %r37, 0;
	@%p3 bra 	$L__BB0_4;
	ld.shared.u32 	%r38, [%r2];
	setp.eq.s32 	%p4, %r38, 0;
	@%p4 bra 	$L__BB0_4;
	ld.shared.u32 	%r39, [%r4];
	setp.eq.s32 	%p5, %r39, 0;
	@%p5 bra 	$L__BB0_4;
	add.s32 	%r40, %r1, 2;
	st.shared.u32 	[%r3], %r40;
$L__BB0_4:
	bar.sync 	0;
	ld.shared.u32 	%r41, [%r3];
	setp.ne.s32 	%p6, %r41, 0;
	@%p6 bra 	$L__BB0_8;
	ld.shared.u32 	%r42, [%r2+4];
	setp.eq.s32 	%p7, %r42, 0;
	@%p7 bra 	$L__BB0_8;
	ld.shared.u32 	%r43, [%r4+32];
	setp.eq.s32 	%p8, %r43, 0;
	@%p8 bra 	$L__BB0_8;
	add.s32 	%r44, %r1, 3;
	st.shared.u32 	[%r3], %r44;
$L__BB0_8:
	bar.sync 	0;
	ld.shared.u32 	%r45, [%r3];
	setp.ne.s32 	%p9, %r45, 0;
	@%p9 bra 	$L__BB0_12;
	ld.shared.u32 	%r46, [%r2+8];
	setp.eq.s32 	%p10, %r46, 0;
	@%p10 bra 	$L__BB0_12;
	ld.shared.u32 	%r47, [%r4+64];
	setp.eq.s32 	%p11, %r47, 0;
	@%p11 bra 	$L__BB0_12;
	add.s32 	%r48, %r1, 4;
	st.shared.u32 	[%r3], %r48;
$L__BB0_12:
	bar.sync 	0;
	ld.shared.u32 	%r49, [%r3];
	setp.ne.s32 	%p12, %r49, 0;
	@%p12 bra 	$L__BB0_16;
	ld.shared.u32 	%r50, [%r2+12];
	setp.eq.s32 	%p13, %r50, 0;
	@%p13 bra 	$L__BB0_16;
	ld.shared.u32 	%r51, [%r4+96];
	setp.eq.s32 	%p14, %r51, 0;
	@%p14 bra 	$L__BB0_16;
	add.s32 	%r52, %r1, 5;
	st.shared.u32 	[%r3], %r52;
$L__BB0_16:
	bar.sync 	0;
	ld.shared.u32 	%r53, [%r3];
	setp.ne.s32 	%p15, %r53, 0;
	@%p15 bra 	$L__BB0_20;
	ld.shared.u32 	%r54, [%r2+16];
	setp.eq.s32 	%p16, %r54, 0;
	@%p16 bra 	$L__BB0_20;
	ld.shared.u32 	%r55, [%r4+128];
	setp.eq.s32 	%p17, %r55, 0;
	@%p17 bra 	$L__BB0_20;
	add.s32 	%r56, %r1, 6;
	st.shared.u32 	[%r3], %r56;
$L__BB0_20:
	bar.sync 	0;
	ld.shared.u32 	%r57, [%r3];
	setp.ne.s32 	%p18, %r57, 0;
	@%p18 bra 	$L__BB0_24;
	ld.shared.u32 	%r58, [%r2+20];
	setp.eq.s32 	%p19, %r58, 0;
	@%p19 bra 	$L__BB0_24;
	ld.shared.u32 	%r59, [%r4+160];
	setp.eq.s32 	%p20, %r59, 0;
	@%p20 bra 	$L__BB0_24;
	add.s32 	%r60, %r1, 7;
	st.shared.u32 	[%r3], %r60;
$L__BB0_24:
	bar.sync 	0;
	ld.shared.u32 	%r61, [%r3];
	setp.ne.s32 	%p21, %r61, 0;
	@%p21 bra 	$L__BB0_28;
	ld.shared.u32 	%r62, [%r2+24];
	setp.eq.s32 	%p22, %r62, 0;
	@%p22 bra 	$L__BB0_28;
	ld.shared.u32 	%r63, [%r4+192];
	setp.eq.s32 	%p23, %r63, 0;
	@%p23 bra 	$L__BB0_28;
	add.s32 	%r64, %r1, 8;
	st.shared.u32 	[%r3], %r64;
$L__BB0_28:
	bar.sync 	0;
	ld.shared.u32 	%r65, [%r3];
	setp.ne.s32 	%p24, %r65, 0;
	@%p24 bra 	$L__BB0_32;
	ld.shared.u32 	%r66, [%r2+28];
	setp.eq.s32 	%p25, %r66, 0;
	@%p25 bra 	$L__BB0_32;
	ld.shared.u32 	%r67, [%r4+224];
	setp.eq.s32 	%p26, %r67, 0;
	@%p26 bra 	$L__BB0_32;
	add.s32 	%r68, %r1, 9;
	st.shared.u32 	[%r3], %r68;
$L__BB0_32:
	bar.sync 	0;
	ld.shared.u32 	%r69, [%r3];
	st.global.u32 	[%rd1], %r69;
	ret;

}


// ===== COMPILED SASS (sm_100) =====

	.target	sm_100

	.elftype	@"ET_EXEC"


//--------------------- .note.nv.tkinfo           --------------------------
	.section	.note.nv.tkinfo,"",@"SHT_NOTE"
	.sectionflags	@"SHF_NOTE_NV_TKINFO"
	.tkinfo
        /*0018*/ 	.word	0x00000002
        /*0030*/ 	.string	""
        /*0030*/ 	.string	"ptxas"
        /*0030*/ 	.string	"Cuda compilation tools, release 13.0, V13.0.88"
        /*0030*/ 	.string	"Build cuda_13.0.r13.0/compiler.36424714_0"
        /*0030*/ 	.string	"-arch sm_100 -m 64 "



//--------------------- .note.nv.cuinfo           --------------------------
	.section	.note.nv.cuinfo,"",@"SHT_NOTE"
	.sectionflags	@"SHF_NOTE_NV_CUINFO"
        /*0018*/ 	.short	0x0002
        /*001a*/ 	.short	0x0064
        /*001c*/ 	.short	0x0082
	.zero		2


//--------------------- .nv.info                  --------------------------
	.section	.nv.info,"",@"SHT_CUDA_INFO"
	.align	4


	//----- nvinfo : EIATTR_REGCOUNT
	.align		4
        /*0000*/ 	.byte	0x04, 0x2f
        /*0002*/ 	.short	(.L_1 - .L_0)
	.align		4
.L_0:
        /*0004*/ 	.word	index@(_Z32transitive_closure_stage3_kernelPji)
        /*0008*/ 	.word	0x00000012


	//----- nvinfo : EIATTR_FRAME_SIZE
	.align		4
.L_1:
        /*000c*/ 	.byte	0x04, 0x11
        /*000e*/ 	.short	(.L_3 - .L_2)
	.align		4
.L_2:
        /*0010*/ 	.word	index@(_Z32transitive_closure_stage3_kernelPji)
        /*0014*/ 	.word	0x00000000


	//----- nvinfo : EIATTR_MIN_STACK_SIZE
	.align		4
.L_3:
        /*0018*/ 	.byte	0x04, 0x12
        /*001a*/ 	.short	(.L_5 - .L_4)
	.align		4
.L_4:
        /*001c*/ 	.word	index@(_Z32transitive_closure_stage3_kernelPji)
        /*0020*/ 	.word	0x00000000
.L_5:


//--------------------- .nv.compat                --------------------------
	.section	.nv.compat,"",@"SHT_CUDA_COMPAT_INFO"
	.align	4
        /*0000*/ 	.byte	0x02, 0x09, 0x00, 0x00, 0x02, 0x02, 0x01, 0x00, 0x02, 0x05, 0x05, 0x00, 0x03, 0x07, 0x01, 0x01
        /*0010*/ 	.byte	0x02, 0x03, 0x00, 0x00, 0x02, 0x06, 0x01, 0x00, 0x04, 0x0b, 0x08, 0x00, 0x09, 0x00, 0x00, 0x00
        /*0020*/ 	.byte	0x00, 0x00, 0x00, 0x00


//--------------------- .nv.info._Z32transitive_closure_stage3_kernelPji --------------------------
	.section	.nv.info._Z32transitive_closure_stage3_kernelPji,"",@"SHT_CUDA_INFO"
	.sectionflags	@""
	.align	4


	//----- nvinfo : EIATTR_CUDA_API_VERSION
	.align		4
        /*0000*/ 	.byte	0x04, 0x37
        /*0002*/ 	.short	(.L_7 - .L_6)
.L_6:
        /*0004*/ 	.word	0x00000082


	//----- nvinfo : EIATTR_KPARAM_INFO
	.align		4
.L_7:
        /*0008*/ 	.byte	0x04, 0x17
        /*000a*/ 	.short	(.L_9 - .L_8)
.L_8:
        /*000c*/ 	.word	0x00000000
        /*0010*/ 	.short	0x0001
        /*0012*/ 	.short	0x0008
        /*0014*/ 	.byte	0x00, 0xf0, 0x11, 0x00


	//----- nvinfo : EIATTR_KPARAM_INFO
	.align		4
.L_9:
        /*0018*/ 	.byte	0x04, 0x17
        /*001a*/ 	.short	(.L_11 - .L_10)
.L_10:
        /*001c*/ 	.word	0x00000000
        /*0020*/ 	.short	0x0000
        /*0022*/ 	.short	0x0000
        /*0024*/ 	.byte	0x00, 0xf5, 0x21, 0x00


	//----- nvinfo : EIATTR_SPARSE_MMA_MASK
	.align		4
.L_11:
        /*0028*/ 	.byte	0x03, 0x50
        /*002a*/ 	.short	0x0000


	//----- nvinfo : EIATTR_MAXREG_COUNT
	.align		4
        /*002c*/ 	.byte	0x03, 0x1b
        /*002e*/ 	.short	0x00ff


	//----- nvinfo : EIATTR_NUM_BARRIERS
	.align		4
        /*0030*/ 	.byte	0x02, 0x4c
        /*0032*/ 	.byte	0x01
	.zero		1


	//----- nvinfo : EIATTR_MERCURY_ISA_VERSION
	.align		4
        /*0034*/ 	.byte	0x03, 0x5f
        /*0036*/ 	.short	0x0101


	//----- nvinfo : EIATTR_VRC_CTA_INIT_COUNT
	.align		4
        /*0038*/ 	.byte	0x02, 0x4a
	.zero		1
	.zero		1


	//----- nvinfo : EIATTR_EXIT_INSTR_OFFSETS
	.align		4
        /*003c*/ 	.byte	0x04, 0x1c
        /*003e*/ 	.short	(.L_13 - .L_12)


	//   ....[0]....
.L_12:
        /*0040*/ 	.word	0x000009a0


	//----- nvinfo : EIATTR_CRS_STACK_SIZE
	.align		4
.L_13:
        /*0044*/ 	.byte	0x04, 0x1e
        /*0046*/ 	.short	(.L_15 - .L_14)
.L_14:
        /*0048*/ 	.word	0x00000000


	//----- nvinfo : EIATTR_CBANK_PARAM_SIZE
	.align		4
.L_15:
        /*004c*/ 	.byte	0x03, 0x19
        /*004e*/ 	.short	0x000c


	//----- nvinfo : EIATTR_PARAM_CBANK
	.align		4
        /*0050*/ 	.byte	0x04, 0x0a
        /*0052*/ 	.short	(.L_17 - .L_16)
	.align		4
.L_16:
        /*0054*/ 	.word	index@(.nv.constant0._Z32transitive_closure_stage3_kernelPji)
        /*0058*/ 	.short	0x0380
        /*005a*/ 	.short	0x000c


	//----- nvinfo : EIATTR_SW_WAR
	.align		4
.L_17:
        /*005c*/ 	.byte	0x04, 0x36
        /*005e*/ 	.short	(.L_19 - .L_18)
.L_18:
        /*0060*/ 	.word	0x00000008
.L_19:


//--------------------- .nv.callgraph             --------------------------
	.section	.nv.callgraph,"",@"SHT_CUDA_CALLGRAPH"
	.align	4
	.sectionentsize	8
	.align		4
        /*0000*/ 	.word	0x00000000
	.align		4
        /*0004*/ 	.word	0xffffffff
	.align		4
        /*0008*/ 	.word	0x00000000
	.align		4
        /*000c*/ 	.word	0xfffffffe
	.align		4
        /*0010*/ 	.word	0x00000000
	.align		4
        /*0014*/ 	.word	0xfffffffd
	.align		4
        /*0018*/ 	.word	0x00000000
	.align		4
        /*001c*/ 	.word	0xfffffffc


//--------------------- .text._Z32transitive_closure_stage3_kernelPji --------------------------
	.section	.text._Z32transitive_closure_stage3_kernelPji,"ax",@progbits
	.align	128
        .global         _Z32transitive_closure_stage3_kernelPji
        .type           _Z32transitive_closure_stage3_kernelPji,@function
        .size           _Z32transitive_closure_stage3_kernelPji,(.L_x_17 - _Z32transitive_closure_stage3_kernelPji)
        .other          _Z32transitive_closure_stage3_kernelPji,@"STO_CUDA_ENTRY STV_DEFAULT"
_Z32transitive_closure_stage3_kernelPji:
.text._Z32transitive_closure_stage3_kernelPji:
[----:B------:R-:W-:Y:S08]  /*0000*/  LDC R1, c[0x0][0x37c] ;  /* 0x0000df00ff017b82 */ /* 0x000ff00000000800 */
[----:B------:R-:W0:Y:S01]  /*0010*/  S2UR UR5, SR_CTAID.X ;  /* 0x00000000000579c3 */ /* 0x000e220000002500 */
[----:B------:R-:W1:Y:S01]  /*0020*/  S2R R12, SR_TID.Y ;  /* 0x00000000000c7919 */ /* 0x000e620000002200 */
[----:B------:R-:W2:Y:S01]  /*0030*/  LDCU.64 UR8, c[0x0][0x358] ;  /* 0x00006b00ff0877ac */ /* 0x000ea20008000a00 */
[----:B------:R-:W3:Y:S05]  /*0040*/  S2R R4, SR_TID.X ;  /* 0x0000000000047919 */ /* 0x000eea0000002100 */
[----:B------:R-:W4:Y:S08]  /*0050*/  LDC R0, c[0x0][0x388] ;  /* 0x0000e200ff007b82 */ /* 0x000f300000000800 */
[----:B------:R-:W5:Y:S08]  /*0060*/  S2UR UR4, SR_CTAID.Y ;  /* 0x00000000000479c3 */ /* 0x000f700000002600 */
[----:B------:R-:W2:Y:S01]  /*0070*/  LDC.64 R2, c[0x0][0x380] ;  /* 0x0000e000ff027b82 */ /* 0x000ea20000000a00 */
[----:B0-----:R-:W-:-:S06]  /*0080*/  UIADD3 UR7, UPT, UPT, UR5, 0x1, URZ ;  /* 0x0000000105077890 */ /* 0x001fcc000fffe0ff */
[----:B------:R-:W-:Y:S01]  /*0090*/  IMAD.U32 R11, RZ, RZ, UR7 ;  /* 0x00000007ff0b7e24 */ /* 0x000fe2000f8e00ff */
[----:B----4-:R-:W-:Y:S01]  /*00a0*/  ISETP.LE.U32.AND P1, PT, R0, UR5, PT ;  /* 0x0000000500007c0c */ /* 0x010fe2000bf23070 */
[----:B-1----:R-:W-:-:S04]  /*00b0*/  IMAD.SHL.U32 R5, R12, 0x40, RZ ;  /* 0x000000400c057824 */ /* 0x002fc800078e00ff */
[----:B---3--:R-:W-:Y:S02]  /*00c0*/  IMAD.IADD R7, R5, 0x1, R4 ;  /* 0x0000000105077824 */ /* 0x008fe400078e0204 */
[C---:B------:R-:W-:Y:S01]  /*00d0*/  IMAD R9, R0.reuse, 0x200, R5 ;  /* 0x0000020000097824 */ /* 0x040fe200078e0205 */
[C---:B-----5:R-:W-:Y:S01]  /*00e0*/  ISETP.LE.U32.AND P0, PT, R0.reuse, UR4, PT ;  /* 0x0000000400007c0c */ /* 0x060fe2000bf03070 */
[----:B------:R-:W-:Y:S01]  /*00f0*/  UIADD3 UR6, UPT, UPT, UR4, 0x1, URZ ;  /* 0x0000000104067890 */ /* 0x000fe2000fffe0ff */
[----:B------:R-:W-:-:S03]  /*0100*/  IMAD R7, R0, 0x8, R7 ;  /* 0x0000000800077824 */ /* 0x000fc600078e0207 */
[----:B------:R-:W-:Y:S02]  /*0110*/  @!P1 IMAD R11, RZ, RZ, UR5 ;  /* 0x00000005ff0b9e24 */ /* 0x000fe4000f8e02ff */
[----:B------:R-:W-:Y:S02]  /*0120*/  IMAD.U32 R8, RZ, RZ, UR6 ;  /* 0x00000006ff087e24 */ /* 0x000fe4000f8e00ff */
[----:B------:R-:W-:-:S04]  /*0130*/  IMAD R6, R11, 0x8, R4 ;  /* 0x000000080b067824 */ /* 0x000fc800078e0204 */
[----:B------:R-:W-:Y:S02]  /*0140*/  @!P0 IMAD R8, RZ, RZ, UR4 ;  /* 0x00000004ff088e24 */ /* 0x000fe4000f8e02ff */
[----:B------:R-:W-:Y:S02]  /*0150*/  IMAD.IADD R11, R6, 0x1, R9 ;  /* 0x00000001060b7824 */ /* 0x000fe400078e0209 */
[C---:B------:R-:W-:Y:S02]  /*0160*/  IMAD R5, R8.reuse, 0x200, R5 ;  /* 0x0000020008057824 */ /* 0x040fe400078e0205 */
[----:B------:R-:W-:Y:S02]  /*0170*/  IMAD R7, R8, 0x200, R7 ;  /* 0x0000020008077824 */ /* 0x000fe400078e0207 */
[----:B------:R-:W-:Y:S02]  /*0180*/  IMAD.IADD R5, R6, 0x1, R5 ;  /* 0x0000000106057824 */ /* 0x000fe400078e0205 */
[----:B--2---:R-:W-:-:S04]  /*0190*/  IMAD.WIDE R8, R7, 0x4, R2 ;  /* 0x0000000407087825 */ /* 0x004fc800078e0202 */
[--C-:B------:R-:W-:Y:S02]  /*01a0*/  IMAD.WIDE R10, R11, 0x4, R2.reuse ;  /* 0x000000040b0a7825 */ /* 0x100fe400078e0202 */
[----:B------:R0:W2:Y:S02]  /*01b0*/  LDG.E R8, desc[UR8][R8.64] ;  /* 0x0000000808087981 */ /* 0x0000a4000c1e1900 */
[----:B------:R-:W-:Y:S02]  /*01c0*/  IMAD.WIDE R2, R5, 0x4, R2 ;  /* 0x0000000405027825 */ /* 0x000fe400078e0202 */
[----:B------:R1:W3:Y:S04]  /*01d0*/  LDG.E R10, desc[UR8][R10.64] ;  /* 0x000000080a0a7981 */ /* 0x0002e8000c1e1900 */
[----:B------:R-:W4:Y:S01]  /*01e0*/  LDG.E R13, desc[UR8][R2.64] ;  /* 0x00000008020d7981 */ /* 0x000f22000c1e1900 */
[----:B------:R-:W5:Y:S01]  /*01f0*/  S2UR UR7, SR_CgaCtaId ;  /* 0x00000000000779c3 */ /* 0x000f620000008800 */
[----:B------:R-:W-:-:S02]  /*0200*/  UMOV UR4, 0x400 ;  /* 0x0000040000047882 */ /* 0x000fc40000000000 */
[----:B------:R-:W-:Y:S02]  /*0210*/  UIADD3 UR5, UPT, UPT, UR4, 0x100, URZ ;  /* 0x0000010004057890 */ /* 0x000fe4000fffe0ff */
[----:B------:R-:W-:Y:S02]  /*0220*/  UIADD3 UR6, UPT, UPT, UR4, 0x200, URZ ;  /* 0x0000020004067890 */ /* 0x000fe4000fffe0ff */
[----:B-----5:R-:W-:Y:S02]  /*0230*/  ULEA UR4, UR7, UR4, 0x18 ;  /* 0x0000000407047291 */ /* 0x020fe4000f8ec0ff */
[----:B------:R-:W-:Y:S02]  /*0240*/  ULEA UR5, UR7, UR5, 0x18 ;  /* 0x0000000507057291 */ /* 0x000fe4000f8ec0ff */
[----:B------:R-:W-:Y:S02]  /*0250*/  ULEA UR6, UR7, UR6, 0x18 ;  /* 0x0000000607067291 */ /* 0x000fe4000f8ec0ff */
[----:B------:R-:W-:-:S02]  /*0260*/  LEA R7, R12, UR4, 0x5 ;  /* 0x000000040c077c11 */ /* 0x000fc4000f8e28ff */
[----:B------:R-:W-:Y:S02]  /*0270*/  LEA R5, R4, UR5, 0x2 ;  /* 0x0000000504057c11 */ /* 0x000fe4000f8e10ff */
[----:B------:R-:W-:Y:S01]  /*0280*/  LEA R15, R12, UR6, 0x5 ;  /* 0x000000060c0f7c11 */ /* 0x000fe2000f8e28ff */
[----:B0-----:R-:W-:Y:S02]  /*0290*/  IMAD R9, R4, 0x4, R7 ;  /* 0x0000000404097824 */ /* 0x001fe400078e0207 */
[----:B-1----:R-:W-:Y:S02]  /*02a0*/  IMAD R11, R12, 0x20, R5 ;  /* 0x000000200c0b7824 */ /* 0x002fe400078e0205 */
[----:B------:R-:W-:Y:S01]  /*02b0*/  IMAD R4, R4, 0x4, R15 ;  /* 0x0000000404047824 */ /* 0x000fe200078e020f */
[----:B------:R-:W-:Y:S01]  /*02c0*/  BSSY.RECONVERGENT B0, `(.L_x_0) ;  /* 0x000000f000007945 */ /* 0x000fe20003800200 */
[----:B--2---:R-:W-:Y:S04]  /*02d0*/  STS [R9], R8 ;  /* 0x0000000809007388 */ /* 0x004fe80000000800 */
[----:B---3--:R-:W-:Y:S04]  /*02e0*/  STS [R11], R10 ;  /* 0x0000000a0b007388 */ /* 0x008fe80000000800 */
[----:B----4-:R-:W-:Y:S01]  /*02f0*/  STS [R4], R13 ;  /* 0x0000000d04007388 */ /* 0x010fe20000000800 */
[----:B------:R-:W-:Y:S06]  /*0300*/  BAR.SYNC.DEFER_BLOCKING 0x0 ;  /* 0x0000000000007b1d */ /* 0x000fec0000010000 */
[----:B------:R-:W0:Y:S02]  /*0310*/  LDS R6, [R4] ;  /* 0x0000000004067984 */ /* 0x000e240000000800 */
[----:B0-----:R-:W-:-:S13]  /*0320*/  ISETP.NE.AND P0, PT, R6, RZ, PT ;  /* 0x000000ff0600720c */ /* 0x001fda0003f05270 */
[----:B------:R-:W-:Y:S05]  /*0330*/  @P0 BRA `(.L_x_1) ;  /* 0x00000000001c0947 */ /* 0x000fea0003800000 */
[----:B------:R-:W0:Y:S02]  /*0340*/  LDS R6, [R7] ;  /* 0x0000000007067984 */ /* 0x000e240000000800 */
[----:B0-----:R-:W-:-:S13]  /*0350*/  ISETP.NE.AND P0, PT, R6, RZ, PT ;  /* 0x000000ff0600720c */ /* 0x001fda0003f05270 */
[----:B------:R-:W-:Y:S05]  /*0360*/  @!P0 BRA `(.L_x_1) ;  /* 0x0000000000108947 */ /* 0x000fea0003800000 */
[----:B------:R-:W0:Y:S02]  /*0370*/  LDS R6, [R5] ;  /* 0x0000000005067984 */ /* 0x000e240000000800 */
[----:B0-----:R-:W-:-:S13]  /*0380*/  ISETP.NE.AND P0, PT, R6, RZ, PT ;  /* 0x000000ff0600720c */ /* 0x001fda0003f05270 */
[----:B------:R-:W-:-:S05]  /*0390*/  @P0 LEA R9, R0, 0x2, 0x3 ;  /* 0x0000000200090811 */ /* 0x000fca00078e18ff */
[----:B------:R0:W-:Y:S02]  /*03a0*/  @P0 STS [R4], R9 ;  /* 0x0000000904000388 */ /* 0x0001e40000000800 */
.L_x_1:
[----:B------:R-:W-:Y:S05]  /*03b0*/  BSYNC.RECONVERGENT B0 ;  /* 0x0000000000007941 */ /* 0x000fea0003800200 */
.L_x_0:
[----:B------:R-:W-:Y:S06]  /*03c0*/  BAR.SYNC.DEFER_BLOCKING 0x0 ;  /* 0x0000000000007b1d */ /* 0x000fec0000010000 */
[----:B------:R-:W-:Y:S01]  /*03d0*/  BSSY.RECONVERGENT B0, `(.L_x_2) ;  /* 0x000000b000007945 */ /* 0x000fe20003800200 */
[----:B------:R-:W1:Y:S02]  /*03e0*/  LDS R6, [R4] ;  /* 0x0000000004067984 */ /* 0x000e640000000800 */
[----:B-1----:R-:W-:-:S13]  /*03f0*/  ISETP.NE.AND P0, PT, R6, RZ, PT ;  /* 0x000000ff0600720c */ /* 0x002fda0003f05270 */
[----:B------:R-:W-:Y:S05]  /*0400*/  @P0 BRA `(.L_x_3) ;  /* 0x00000000001c0947 */ /* 0x000fea0003800000 */
[----:B------:R-:W1:Y:S02]  /*0410*/  LDS R6, [R7+0x4] ;  /* 0x0000040007067984 */ /* 0x000e640000000800 */
[----:B-1----:R-:W-:-:S13]  /*0420*/  ISETP.NE.AND P0, PT, R6, RZ, PT ;  /* 0x000000ff0600720c */ /* 0x002fda0003f05270 */
[----:B------:R-:W-:Y:S05]  /*0430*/  @!P0 BRA `(.L_x_3) ;  /* 0x0000000000108947 */ /* 0x000fea0003800000 */
[----:B------:R-:W1:Y:S02]  /*0440*/  LDS R6, [R5+0x20] ;  /* 0x0000200005067984 */ /* 0x000e640000000800 */
[----:B-1----:R-:W-:-:S13]  /*0450*/  ISETP.NE.AND P0, PT, R6, RZ, PT ;  /* 0x000000ff0600720c */ /* 0x002fda0003f05270 */
[----:B0-----:R-:W-:-:S05]  /*0460*/  @P0 LEA R9, R0, 0x3, 0x3 ;  /* 0x0000000300090811 */ /* 0x001fca00078e18ff */
[----:B------:R1:W-:Y:S02]  /*0470*/  @P0 STS [R4], R9 ;  /* 0x0000000904000388 */ /* 0x0003e40000000800 */
.L_x_3:
[----:B------:R-:W-:Y:S05]  /*0480*/  BSYNC.RECONVERGENT B0 ;  /* 0x0000000000007941 */ /* 0x000fea0003800200 */
.L_x_2:
[----:B------:R-:W-:Y:S06]  /*0490*/  BAR.SYNC.DEFER_BLOCKING 0x0 ;  /* 0x0000000000007b1d */ /* 0x000fec0000010000 */
[----:B------:R-:W-:Y:S01]  /*04a0*/  BSSY.RECONVERGENT B0, `(.L_x_4) ;  /* 0x000000b000007945 */ /* 0x000fe20003800200 */
[----:B------:R-:W2:Y:S02]  /*04b0*/  LDS R6, [R4] ;  /* 0x0000000004067984 */ /* 0x000ea40000000800 */
[----:B--2---:R-:W-:-:S13]  /*04c0*/  ISETP.NE.AND P0, PT, R6, RZ, PT ;  /* 0x000000ff0600720c */ /* 0x004fda0003f05270 */
[----:B------:R-:W-:Y:S05]  /*04d0*/  @P0 BRA `(.L_x_5) ;  /* 0x00000000001c0947 */ /* 0x000fea0003800000 */
[----:B------:R-:W2:Y:S02]  /*04e0*/  LDS R6, [R7+0x8] ;  /* 0x0000080007067984 */ /* 0x000ea40000000800 */
[----:B--2---:R-:W-:-:S13]  /*04f0*/  ISETP.NE.AND P0, PT, R6, RZ, PT ;  /* 0x000000ff0600720c */ /* 0x004fda0003f05270 */
[----:B------:R-:W-:Y:S05]  /*0500*/  @!P0 BRA `(.L_x_5) ;  /* 0x0000000000108947 */ /* 0x000fea0003800000 */
[----:B------:R-:W2:Y:S02]  /*0510*/  LDS R6, [R5+0x40] ;  /* 0x0000400005067984 */ /* 0x000ea40000000800 */
[----:B--2---:R-:W-:-:S13]  /*0520*/  ISETP.NE.AND P0, PT, R6, RZ, PT ;  /* 0x000000ff0600720c */ /* 0x004fda0003f05270 */
[----:B01----:R-:W-:-:S05]  /*0530*/  @P0 LEA R9, R0, 0x4, 0x3 ;  /* 0x0000000400090811 */ /* 0x003fca00078e18ff */
[----:B------:R2:W-:Y:S02]  /*0540*/  @P0 STS [R4], R9 ;  /* 0x0000000904000388 */ /* 0x0005e40000000800 */
.L_x_5:
[----:B------:R-:W-:Y:S05]  /*0550*/  BSYNC.RECONVERGENT B0 ;  /* 0x0000000000007941 */ /* 0x000fea0003800200 */
.L_x_4:
[----:B------:R-:W-:Y:S06]  /*0560*/  BAR.SYNC.DEFER_BLOCKING 0x0 ;  /* 0x0000000000007b1d */ /* 0x000fec0000010000 */
[----:B------:R-:W-:Y:S01]  /*0570*/  BSSY.RECONVERGENT B0, `(.L_x_6) ;  /* 0x000000b000007945 */ /* 0x000fe20003800200 */
[----:B------:R-:W3:Y:S02]  /*0580*/  LDS R6, [R4] ;  /* 0x0000000004067984 */ /* 0x000ee40000000800 */
[----:B---3--:R-:W-:-:S13]  /*0590*/  ISETP.NE.AND P0, PT, R6, RZ, PT ;  /* 0x000000ff0600720c */ /* 0x008fda0003f05270 */
[----:B------:R-:W-:Y:S05]  /*05a0*/  @P0 BRA `(.L_x_7) ;  /* 0x00000000001c0947 */ /* 0x000fea0003800000 */
[----:B------:R-:W3:Y:S02]  /*05b0*/  LDS R6, [R7+0xc] ;  /* 0x00000c0007067984 */ /* 0x000ee40000000800 */
[----:B---3--:R-:W-:-:S13]  /*05c0*/  ISETP.NE.AND P0, PT, R6, RZ, PT ;  /* 0x000000ff0600720c */ /* 0x008fda0003f05270 */
[----:B------:R-:W-:Y:S05]  /*05d0*/  @!P0 BRA `(.L_x_7) ;  /* 0x0000000000108947 */ /* 0x000fea0003800000 */
[----:B------:R-:W3:Y:S02]  /*05e0*/  LDS R6, [R5+0x60] ;  /* 0x0000600005067984 */ /* 0x000ee40000000800 */
[----:B---3--:R-:W-:-:S13]  /*05f0*/  ISETP.NE.AND P0, PT, R6, RZ, PT ;  /* 0x000000ff0600720c */ /* 0x008fda0003f05270 */
[----:B012---:R-:W-:-:S05]  /*0600*/  @P0 LEA R9, R0, 0x5, 0x3 ;  /* 0x0000000500090811 */ /* 0x007fca00078e18ff */
[----:B------:R3:W-:Y:S02]  /*0610*/  @P0 STS [R4], R9 ;  /* 0x0000000904000388 */ /* 0x0007e40000000800 */
.L_x_7:
[----:B------:R-:W-:Y:S05]  /*0620*/  BSYNC.RECONVERGENT B0 ;  /* 0x0000000000007941 */ /* 0x000fea0003800200 */
.L_x_6:
[----:B------:R-:W-:Y:S06]  /*0630*/  BAR.SYNC.DEFER_BLOCKING 0x0 ;  /* 0x0000000000007b1d */ /* 0x000fec0000010000 */
[----:B------:R-:W-:Y:S01]  /*0640*/  BSSY.RECONVERGENT B0, `(.L_x_8) ;  /* 0x000000b000007945 */ /* 0x000fe20003800200 */
[----:B------:R-:W4:Y:S02]  /*0650*/  LDS R6, [R4] ;  /* 0x0000000004067984 */ /* 0x000f240000000800 */
[----:B----4-:R-:W-:-:S13]  /*0660*/  ISETP.NE.AND P0, PT, R6, RZ, PT ;  /* 0x000000ff0600720c */ /* 0x010fda0003f05270 */
[----:B------:R-:W-:Y:S05]  /*0670*/  @P0 BRA `(.L_x_9) ;  /* 0x00000000001c0947 */ /* 0x000fea0003800000 */
[----:B------:R-:W4:Y:S02]  /*0680*/  LDS R6, [R7+0x10] ;  /* 0x0000100007067984 */ /* 0x000f240000000800 */
[----:B----4-:R-:W-:-:S13]  /*0690*/  ISETP.NE.AND P0, PT, R6, RZ, PT ;  /* 0x000000ff0600720c */ /* 0x010fda0003f05270 */
[----:B------:R-:W-:Y:S05]  /*06a0*/  @!P0 BRA `(.L_x_9) ;  /* 0x0000000000108947 */ /* 0x000fea0003800000 */
[----:B------:R-:W4:Y:S02]  /*06b0*/  LDS R6, [R5+0x80] ;  /* 0x0000800005067984 */ /* 0x000f240000000800 */
[----:B----4-:R-:W-:-:S13]  /*06c0*/  ISETP.NE.AND P0, PT, R6, RZ, PT ;  /* 0x000000ff0600720c */ /* 0x010fda0003f05270 */
[----:B0123--:R-:W-:-:S05]  /*06d0*/  @P0 LEA R9, R0, 0x6, 0x3 ;  /* 0x0000000600090811 */ /* 0x00ffca00078e18ff */
[----:B------:R4:W-:Y:S02]  /*06e0*/  @P0 STS [R4], R9 ;  /* 0x0000000904000388 */ /* 0x0009e40000000800 */
.L_x_9:
[----:B------:R-:W-:Y:S05]  /*06f0*/  BSYNC.RECONVERGENT B0 ;  /* 0x0000000000007941 */ /* 0x000fea0003800200 */
.L_x_8:
[----:B------:R-:W-:Y:S06]  /*0700*/  BAR.SYNC.DEFER_BLOCKING 0x0 ;  /* 0x0000000000007b1d */ /* 0x000fec0000010000 */
[----:B------:R-:W-:Y:S01]  /*0710*/  BSSY.RECONVERGENT B0, `(.L_x_10) ;  /* 0x000000b000007945 */ /* 0x000fe20003800200 */
[----:B------:R-:W5:Y:S02]  /*0720*/  LDS R6, [R4] ;  /* 0x0000000004067984 */ /* 0x000f640000000800 */
[----:B-----5:R-:W-:-:S13]  /*0730*/  ISETP.NE.AND P0, PT, R6, RZ, PT ;  /* 0x000000ff0600720c */ /* 0x020fda0003f05270 */
[----:B------:R-:W-:Y:S05]  /*0740*/  @P0 BRA `(.L_x_11) ;  /* 0x00000000001c0947 */ /* 0x000fea0003800000 */
[----:B------:R-:W5:Y:S02]  /*0750*/  LDS R6, [R7+0x14] ;  /* 0x0000140007067984 */ /* 0x000f640000000800 */
[----:B-----5:R-:W-:-:S13]  /*0760*/  ISETP.NE.AND P0, PT, R6, RZ, PT ;  /* 0x000000ff0600720c */ /* 0x020fda0003f05270 */
[----:B------:R-:W-:Y:S05]  /*0770*/  @!P0 BRA `(.L_x_11) ;  /* 0x0000000000108947 */ /* 0x000fea0003800000 */
[----:B------:R-:W5:Y:S02]  /*0780*/  LDS R6, [R5+0xa0] ;  /* 0x0000a00005067984 */ /* 0x000f640000000800 */
[----:B-----5:R-:W-:-:S13]  /*0790*/  ISETP.NE.AND P0, PT, R6, RZ, PT ;  /* 0x000000ff0600720c */ /* 0x020fda0003f05270 */
[----:B01234-:R-:W-:-:S05]  /*07a0*/  @P0 LEA R9, R0, 0x7, 0x3 ;  /* 0x0000000700090811 */ /* 0x01ffca00078e18ff */
[----:B------:R0:W-:Y:S02]  /*07b0*/  @P0 STS [R4], R9 ;  /* 0x0000000904000388 */ /* 0x0001e40000000800 */
.L_x_11:
[----:B------:R-:W-:Y:S05]  /*07c0*/  BSYNC.RECONVERGENT B0 ;  /* 0x0000000000007941 */ /* 0x000fea0003800200 */
.L_x_10:
        /* <DEDUP_REMOVED lines=12> */
.L_x_13:
[----:B------:R-:W-:Y:S05]  /*0890*/  BSYNC.RECONVERGENT B0 ;  /* 0x0000000000007941 */ /* 0x000fea0003800200 */
.L_x_12:
        /* <DEDUP_REMOVED lines=10> */
[----:B------:R-:W-:-:S05]  /*0940*/  @P0 LEA R7, R0, 0x9, 0x3 ;  /* 0x0000000900070811 */ /* 0x000fca00078e18ff */
[----:B------:R0:W-:Y:S02]  /*0950*/  @P0 STS [R4], R7 ;  /* 0x0000000704000388 */ /* 0x0001e40000000800 */
.L_x_15:
[----:B------:R-:W-:Y:S05]  /*0960*/  BSYNC.RECONVERGENT B0 ;  /* 0x0000000000007941 */ /* 0x000fea0003800200 */
.L_x_14:
[----:B------:R-:W-:Y:S06]  /*0970*/  BAR.SYNC.DEFER_BLOCKING 0x0 ;  /* 0x0000000000007b1d */ /* 0x000fec0000010000 */
[----:B------:R-:W5:Y:S04]  /*0980*/  LDS R5, [R4] ;  /* 0x0000000004057984 */ /* 0x000f680000000800 */
[----:B-----5:R-:W-:Y:S01]  /*0990*/  STG.E desc[UR8][R2.64], R5 ;  /* 0x0000000502007986 */ /* 0x020fe2000c101908 */
[----:B------:R-:W-:Y:S05]  /*09a0*/  EXIT ;  /* 0x000000000000794d */ /* 0x000fea0003800000 */
.L_x_16:
[----:B------:R-:W-:-:S00]  /*09b0*/  BRA `(.L_x_16) ;  /* 0xfffffffc00fc7947 */ /* 0x000fc0000383ffff */
[----:B------:R-:W-:-:S00]  /*09c0*/  NOP ;  /* 0x0000000000007918 */ /* 0x000fc00000000000 */
        /* <DEDUP_REMOVED lines=11> */
.L_x_17:


//--------------------- .nv.shared._Z32transitive_closure_stage3_kernelPji --------------------------
	.section	.nv.shared._Z32transitive_closure_stage3_kernelPji,"aw",@nobits
	.sectionflags	@""
	.align	4
.nv.shared._Z32transitive_closure_stage3_kernelPji:
	.zero		1792


//--------------------- .nv.shared.reserved.0     --------------------------
	.section	.nv.shared.reserved.0,"aw",@nobits
	.weak		__nv_reservedSMEM_offset_0_alias
	.size		__nv_reservedSMEM_offset_0_alias, 0, 64
	.other		__nv_reservedSMEM_offset_0_alias,@"STO_CUDA_RESERVED_SHARED STV_DEFAULT"
__nv_reservedSMEM_offset_0_alias:
	.zero		0
	.zero		64


//--------------------- .nv.constant0._Z32transitive_closure_stage3_kernelPji --------------------------
	.section	.nv.constant0._Z32transitive_closure_stage3_kernelPji,"a",@progbits
	.sectionflags	@""
	.align	4
.nv.constant0._Z32transitive_closure_stage3_kernelPji:
	.zero		908


//--------------------- SYMBOLS --------------------------

	.type		.nv.reservedSmem.offset0,@object
	.size		.nv.reservedSmem.offset0,0x4
	.type		.nv.reservedSmem.cap,@object
	.size		.nv.reservedSmem.cap,0x4
